//
// Generated by NVIDIA NVVM Compiler
//
// Compiler Build ID: CL-36424714
// Cuda compilation tools, release 13.0, V13.0.88
// Based on NVVM 20.0.0
//

.version 9.0
.target sm_100
.address_size 64

	// .globl	_Z6reducePfS_
.extern .shared .align 16 .b8 sdata[];

.visible .entry _Z6reducePfS_(
	.param .u64 .ptr .align 1 _Z6reducePfS__param_0,
	.param .u64 .ptr .align 1 _Z6reducePfS__param_1
)
{
	.reg .pred 	%p<5>;
	.reg .b32 	%r<13>;
	.reg .b32 	%f<6>;
	.reg .b64 	%rd<9>;

	ld.param.u64 	%rd2, [_Z6reducePfS__param_0];
	ld.param.u64 	%rd1, [_Z6reducePfS__param_1];
	cvta.to.global.u64 	%rd3, %rd2;
	mov.u32 	%r1, %tid.x;
	mov.u32 	%r2, %ctaid.x;
	mov.u32 	%r12, %ntid.x;
	mad.lo.s32 	%r7, %r2, %r12, %r1;
	mul.wide.u32 	%rd4, %r7, 4;
	add.s64 	%rd5, %rd3, %rd4;
	ld.global.f32 	%f1, [%rd5];
	shl.b32 	%r8, %r1, 2;
	mov.u32 	%r9, sdata;
	add.s32 	%r4, %r9, %r8;
	st.shared.f32 	[%r4], %f1;
	bar.sync 	0;
	setp.lt.u32 	%p1, %r12, 2;
	@%p1 bra 	$L__BB0_4;
$L__BB0_1:
	shr.u32 	%r6, %r12, 1;
	setp.ge.u32 	%p2, %r1, %r6;
	@%p2 bra 	$L__BB0_3;
	shl.b32 	%r10, %r6, 2;
	add.s32 	%r11, %r4, %r10;
	ld.shared.f32 	%f2, [%r11];
	ld.shared.f32 	%f3, [%r4];
	add.f32 	%f4, %f2, %f3;
	st.shared.f32 	[%r4], %f4;
$L__BB0_3:
	bar.sync 	0;
	setp.gt.u32 	%p3, %r12, 3;
	mov.u32 	%r12, %r6;
	@%p3 bra 	$L__BB0_1;
$L__BB0_4:
	setp.ne.s32 	%p4, %r1, 0;
	@%p4 bra 	$L__BB0_6;
	ld.shared.f32 	%f5, [sdata];
	cvta.to.global.u64 	%rd6, %rd1;
	mul.wide.u32 	%rd7, %r2, 4;
	add.s64 	%rd8, %rd6, %rd7;
	st.global.f32 	[%rd8], %f5;
$L__BB0_6:
	ret;

}


// ===== COMPILED SASS (sm_100) =====

	.target	sm_100

	.elftype	@"ET_EXEC"


//--------------------- .note.nv.tkinfo           --------------------------
	.section	.note.nv.tkinfo,"",@"SHT_NOTE"
	.sectionflags	@"SHF_NOTE_NV_TKINFO"
	.tkinfo
        /*0018*/ 	.word	0x00000002
        /*0030*/ 	.string	""
        /*0030*/ 	.string	"ptxas"
        /*0030*/ 	.string	"Cuda compilation tools, release 13.0, V13.0.88"
        /*0030*/ 	.string	"Build cuda_13.0.r13.0/compiler.36424714_0"
        /*0030*/ 	.string	"-arch sm_100 -m 64 "



//--------------------- .note.nv.cuinfo           --------------------------
	.section	.note.nv.cuinfo,"",@"SHT_NOTE"
	.sectionflags	@"SHF_NOTE_NV_CUINFO"
        /*0018*/ 	.short	0x0002
        /*001a*/ 	.short	0x0064
        /*001c*/ 	.short	0x0082
	.zero		2


//--------------------- .nv.info                  --------------------------
	.section	.nv.info,"",@"SHT_CUDA_INFO"
	.align	4


	//----- nvinfo : EIATTR_REGCOUNT
	.align		4
        /*0000*/ 	.byte	0x04, 0x2f
        /*0002*/ 	.short	(.L_1 - .L_0)
	.align		4
.L_0:
        /*0004*/ 	.word	index@(_Z6reducePfS_)
        /*0008*/ 	.word	0x0000000b


	//----- nvinfo : EIATTR_FRAME_SIZE
	.align		4
.L_1:
        /*000c*/ 	.byte	0x04, 0x11
        /*000e*/ 	.short	(.L_3 - .L_2)
	.align		4
.L_2:
        /*0010*/ 	.word	index@(_Z6reducePfS_)
        /*0014*/ 	.word	0x00000000


	//----- nvinfo : EIATTR_MIN_STACK_SIZE
	.align		4
.L_3:
        /*0018*/ 	.byte	0x04, 0x12
        /*001a*/ 	.short	(.L_5 - .L_4)
	.align		4
.L_4:
        /*001c*/ 	.word	index@(_Z6reducePfS_)
        /*0020*/ 	.word	0x00000000
.L_5:


//--------------------- .nv.compat                --------------------------
	.section	.nv.compat,"",@"SHT_CUDA_COMPAT_INFO"
	.align	4
        /*0000*/ 	.byte	0x02, 0x09, 0x00, 0x00, 0x02, 0x02, 0x01, 0x00, 0x02, 0x05, 0x05, 0x00, 0x03, 0x07, 0x01, 0x01
        /*0010*/ 	.byte	0x02, 0x03, 0x00, 0x00, 0x02, 0x06, 0x01, 0x00, 0x04, 0x0b, 0x08, 0x00, 0x09, 0x00, 0x00, 0x00
        /*0020*/ 	.byte	0x00, 0x00, 0x00, 0x00


//--------------------- .nv.info._Z6reducePfS_    --------------------------
	.section	.nv.info._Z6reducePfS_,"",@"SHT_CUDA_INFO"
	.sectionflags	@""
	.align	4


	//----- nvinfo : EIATTR_CUDA_API_VERSION
	.align		4
        /*0000*/ 	.byte	0x04, 0x37
        /*0002*/ 	.short	(.L_7 - .L_6)
.L_6:
        /*0004*/ 	.word	0x00000082


	//----- nvinfo : EIATTR_KPARAM_INFO
	.align		4
.L_7:
        /*0008*/ 	.byte	0x04, 0x17
        /*000a*/ 	.short	(.L_9 - .L_8)
.L_8:
        /*000c*/ 	.word	0x00000000
        /*0010*/ 	.short	0x0001
        /*0012*/ 	.short	0x0008
        /*0014*/ 	.byte	0x00, 0xf5, 0x21, 0x00


	//----- nvinfo : EIATTR_KPARAM_INFO
	.align		4
.L_9:
        /*0018*/ 	.byte	0x04, 0x17
        /*001a*/ 	.short	(.L_11 - .L_10)
.L_10:
        /*001c*/ 	.word	0x00000000
        /*0020*/ 	.short	0x0000
        /*0022*/ 	.short	0x0000
        /*0024*/ 	.byte	0x00, 0xf5, 0x21, 0x00


	//----- nvinfo : EIATTR_SPARSE_MMA_MASK
	.align		4
.L_11:
        /*0028*/ 	.byte	0x03, 0x50
        /*002a*/ 	.short	0x0000


	//----- nvinfo : EIATTR_MAXREG_COUNT
	.align		4
        /*002c*/ 	.byte	0x03, 0x1b
        /*002e*/ 	.short	0x00ff


	//----- nvinfo : EIATTR_NUM_BARRIERS
	.align		4
        /*0030*/ 	.byte	0x02, 0x4c
        /*0032*/ 	.byte	0x01
	.zero		1


	//----- nvinfo : EIATTR_MERCURY_ISA_VERSION
	.align		4
        /*0034*/ 	.byte	0x03, 0x5f
        /*0036*/ 	.short	0x0101


	//----- nvinfo : EIATTR_VRC_CTA_INIT_COUNT
	.align		4
        /*0038*/ 	.byte	0x02, 0x4a
	.zero		1
	.zero		1


	//----- nvinfo : EIATTR_EXIT_INSTR_OFFSETS
	.align		4
        /*003c*/ 	.byte	0x04, 0x1c
        /*003e*/ 	.short	(.L_13 - .L_12)


	//   ....[0]....
.L_12:
        /*0040*/ 	.word	0x000001e0


	//   ....[1]....
        /*0044*/ 	.word	0x00000260


	//----- nvinfo : EIATTR_CBANK_PARAM_SIZE
	.align		4
.L_13:
        /*0048*/ 	.byte	0x03, 0x19
        /*004a*/ 	.short	0x0010


	//----- nvinfo : EIATTR_PARAM_CBANK
	.align		4
        /*004c*/ 	.byte	0x04, 0x0a
        /*004e*/ 	.short	(.L_15 - .L_14)
	.align		4
.L_14:
        /*0050*/ 	.word	index@(.nv.constant0._Z6reducePfS_)
        /*0054*/ 	.short	0x0380
        /*0056*/ 	.short	0x0010


	//----- nvinfo : EIATTR_SW_WAR
	.align		4
.L_15:
        /*0058*/ 	.byte	0x04, 0x36
        /*005a*/ 	.short	(.L_17 - .L_16)
.L_16:
        /*005c*/ 	.word	0x00000008
.L_17:


//--------------------- .nv.callgraph             --------------------------
	.section	.nv.callgraph,"",@"SHT_CUDA_CALLGRAPH"
	.align	4
	.sectionentsize	8
	.align		4
        /*0000*/ 	.word	0x00000000
	.align		4
        /*0004*/ 	.word	0xffffffff
	.align		4
        /*0008*/ 	.word	0x00000000
	.align		4
        /*000c*/ 	.word	0xfffffffe
	.align		4
        /*0010*/ 	.word	0x00000000
	.align		4
        /*0014*/ 	.word	0xfffffffd
	.align		4
        /*0018*/ 	.word	0x00000000
	.align		4
        /*001c*/ 	.word	0xfffffffc


//--------------------- .text._Z6reducePfS_       --------------------------
	.section	.text._Z6reducePfS_,"ax",@progbits
	.align	128
        .global         _Z6reducePfS_
        .type           _Z6reducePfS_,@function
        .size           _Z6reducePfS_,(.L_x_3 - _Z6reducePfS_)
        .other          _Z6reducePfS_,@"STO_CUDA_ENTRY STV_DEFAULT"
_Z6reducePfS_:
.text._Z6reducePfS_:
[----:B------:R-:W-:Y:S01]  /*0000*/  LDC R1, c[0x0][0x37c] ;  /* 0x0000df00ff017b82 */ /* 0x000fe20000000800 */
[----:B------:R-:W0:Y:S07]  /*0010*/  S2R R6, SR_TID.X ;  /* 0x0000000000067919 */ /* 0x000e2e0000002100 */
[----:B------:R-:W1:Y:S01]  /*0020*/  LDC.64 R2, c[0x0][0x380] ;  /* 0x0000e000ff027b82 */ /* 0x000e620000000a00 */
[----:B------:R-:W0:Y:S01]  /*0030*/  LDCU UR8, c[0x0][0x360] ;  /* 0x00006c00ff0877ac */ /* 0x000e220008000800 */
[----:B------:R-:W0:Y:S01]  /*0040*/  S2R R7, SR_CTAID.X ;  /* 0x0000000000077919 */ /* 0x000e220000002500 */
[----:B------:R-:W2:Y:S01]  /*0050*/  LDCU.64 UR6, c[0x0][0x358] ;  /* 0x00006b00ff0677ac */ /* 0x000ea20008000a00 */
[----:B0-----:R-:W-:-:S04]  /*0060*/  IMAD R5, R7, UR8, R6 ;  /* 0x0000000807057c24 */ /* 0x001fc8000f8e0206 */
[----:B-1----:R-:W-:-:S06]  /*0070*/  IMAD.WIDE.U32 R2, R5, 0x4, R2 ;  /* 0x0000000405027825 */ /* 0x002fcc00078e0002 */
[----:B--2---:R-:W2:Y:S01]  /*0080*/  LDG.E R2, desc[UR6][R2.64] ;  /* 0x0000000602027981 */ /* 0x004ea2000c1e1900 */
[----:B------:R-:W0:Y:S01]  /*0090*/  S2UR UR5, SR_CgaCtaId ;  /* 0x00000000000579c3 */ /* 0x000e220000008800 */
[----:B------:R-:W-:Y:S01]  /*00a0*/  UMOV UR4, 0x400 ;  /* 0x0000040000047882 */ /* 0x000fe20000000000 */
[----:B------:R-:W-:Y:S01]  /*00b0*/  UISETP.GE.U32.AND UP0, UPT, UR8, 0x2, UPT ;  /* 0x000000020800788c */ /* 0x000fe2000bf06070 */
[----:B------:R-:W-:Y:S01]  /*00c0*/  ISETP.NE.AND P0, PT, R6, RZ, PT ;  /* 0x000000ff0600720c */ /* 0x000fe20003f05270 */
[----:B0-----:R-:W-:-:S06]  /*00d0*/  ULEA UR4, UR5, UR4, 0x18 ;  /* 0x0000000405047291 */ /* 0x001fcc000f8ec0ff */
[----:B------:R-:W-:-:S05]  /*00e0*/  LEA R5, R6, UR4, 0x2 ;  /* 0x0000000406057c11 */ /* 0x000fca000f8e10ff */
[----:B--2---:R0:W-:Y:S01]  /*00f0*/  STS [R5], R2 ;  /* 0x0000000205007388 */ /* 0x0041e20000000800 */
[----:B------:R-:W-:Y:S06]  /*0100*/  BAR.SYNC.DEFER_BLOCKING 0x0 ;  /* 0x0000000000007b1d */ /* 0x000fec0000010000 */
[----:B------:R-:W-:Y:S05]  /*0110*/  BRA.U !UP0, `(.L_x_0) ;  /* 0x0000000108307547 */ /* 0x000fea000b800000 */
[----:B------:R-:W-:-:S07]  /*0120*/  IMAD.U32 R0, RZ, RZ, UR8 ;  /* 0x00000008ff007e24 */ /* 0x000fce000f8e00ff */
.L_x_1:
[----:B------:R-:W-:-:S04]  /*0130*/  SHF.R.U32.HI R8, RZ, 0x1, R0 ;  /* 0x00000001ff087819 */ /* 0x000fc80000011600 */
[----:B------:R-:W-:-:S13]  /*0140*/  ISETP.GE.U32.AND P1, PT, R6, R8, PT ;  /* 0x000000080600720c */ /* 0x000fda0003f26070 */
[----:B0-----:R-:W-:Y:S01]  /*0150*/  @!P1 LEA R2, R8, R5, 0x2 ;  /* 0x0000000508029211 */ /* 0x001fe200078e10ff */
[----:B------:R-:W-:Y:S05]  /*0160*/  @!P1 LDS R3, [R5] ;  /* 0x0000000005039984 */ /* 0x000fea0000000800 */
[----:B------:R-:W0:Y:S02]  /*0170*/  @!P1 LDS R2, [R2] ;  /* 0x0000000002029984 */ /* 0x000e240000000800 */
[----:B0-----:R-:W-:-:S05]  /*0180*/  @!P1 FADD R4, R2, R3 ;  /* 0x0000000302049221 */ /* 0x001fca0000000000 */
[----:B------:R1:W-:Y:S01]  /*0190*/  @!P1 STS [R5], R4 ;  /* 0x0000000405009388 */ /* 0x0003e20000000800 */
[----:B------:R-:W-:Y:S01]  /*01a0*/  BAR.SYNC.DEFER_BLOCKING 0x0 ;  /* 0x0000000000007b1d */ /* 0x000fe20000010000 */
[----:B------:R-:W-:Y:S01]  /*01b0*/  ISETP.GT.U32.AND P1, PT, R0, 0x3, PT ;  /* 0x000000030000780c */ /* 0x000fe20003f24070 */
[----:B------:R-:W-:-:S12]  /*01c0*/  IMAD.MOV.U32 R0, RZ, RZ, R8 ;  /* 0x000000ffff007224 */ /* 0x000fd800078e0008 */
[----:B-1----:R-:W-:Y:S05]  /*01d0*/  @P1 BRA `(.L_x_1) ;  /* 0xfffffffc00d41947 */ /* 0x002fea000383ffff */
.L_x_0:
[----:B------:R-:W-:Y:S05]  /*01e0*/  @P0 EXIT ;  /* 0x000000000000094d */ /* 0x000fea0003800000 */
[----:B------:R-:W1:Y:S01]  /*01f0*/  S2UR UR5, SR_CgaCtaId ;  /* 0x00000000000579c3 */ /* 0x000e620000008800 */
[----:B------:R-:W-:-:S07]  /*0200*/  UMOV UR4, 0x400 ;  /* 0x0000040000047882 */ /* 0x000fce0000000000 */
[----:B0-----:R-:W0:Y:S01]  /*0210*/  LDC.64 R2, c[0x0][0x388] ;  /* 0x0000e200ff027b82 */ /* 0x001e220000000a00 */
[----:B-1----:R-:W-:Y:S01]  /*0220*/  ULEA UR4, UR5, UR4, 0x18 ;  /* 0x0000000405047291 */ /* 0x002fe2000f8ec0ff */
[----:B0-----:R-:W-:-:S08]  /*0230*/  IMAD.WIDE.U32 R2, R7, 0x4, R2 ;  /* 0x0000000407027825 */ /* 0x001fd000078e0002 */
[----:B------:R-:W0:Y:S04]  /*0240*/  LDS R5, [UR4] ;  /* 0x00000004ff057984 */ /* 0x000e280008000800 */
[----:B0-----:R-:W-:Y:S01]  /*0250*/  STG.E desc[UR6][R2.64], R5 ;  /* 0x0000000502007986 */ /* 0x001fe2000c101906 */
[----:B------:R-:W-:Y:S05]  /*0260*/  EXIT ;  /* 0x000000000000794d */ /* 0x000fea0003800000 */
.L_x_2:
[----:B------:R-:W-:-:S00]  /*0270*/  BRA `(.L_x_2) ;  /* 0xfffffffc00fc7947 */ /* 0x000fc0000383ffff */
[----:B------:R-:W-:-:S00]  /*0280*/  NOP ;  /* 0x0000000000007918 */ /* 0x000fc00000000000 */
[----:B------:R-:W-:-:S00]  /*0290*/  NOP ;  /* 0x0000000000007918 */ /* 0x000fc00000000000 */
[----:B------:R-:W-:-:S00]  /*02a0*/  NOP ;  /* 0x0000000000007918 */ /* 0x000fc00000000000 */
[----:B------:R-:W-:-:S00]  /*02b0*/  NOP ;  /* 0x0000000000007918 */ /* 0x000fc00000000000 */
[----:B------:R-:W-:-:S00]  /*02c0*/  NOP ;  /* 0x0000000000007918 */ /* 0x000fc00000000000 */
[----:B------:R-:W-:-:S00]  /*02d0*/  NOP ;  /* 0x0000000000007918 */ /* 0x000fc00000000000 */
[----:B------:R-:W-:-:S00]  /*02e0*/  NOP ;  /* 0x0000000000007918 */ /* 0x000fc00000000000 */
[----:B------:R-:W-:-:S00]  /*02f0*/  NOP ;  /* 0x0000000000007918 */ /* 0x000fc00000000000 */
.L_x_3:


//--------------------- .nv.shared._Z6reducePfS_  --------------------------
	.section	.nv.shared._Z6reducePfS_,"aw",@nobits
	.sectionflags	@""
	.align	16
	.zero		1024


//--------------------- .nv.shared.reserved.0     --------------------------
	.section	.nv.shared.reserved.0,"aw",@nobits
	.weak		__nv_reservedSMEM_offset_0_alias
	.size		__nv_reservedSMEM_offset_0_alias, 0, 64
	.other		__nv_reservedSMEM_offset_0_alias,@"STO_CUDA_RESERVED_SHARED STV_DEFAULT"
__nv_reservedSMEM_offset_0_alias:
	.zero		0
	.zero		64


//--------------------- .nv.constant0._Z6reducePfS_ --------------------------
	.section	.nv.constant0._Z6reducePfS_,"a",@progbits
	.sectionflags	@""
	.align	4
.nv.constant0._Z6reducePfS_:
	.zero		912


//--------------------- SYMBOLS --------------------------

	.type		.nv.reservedSmem.offset0,@object
	.size		.nv.reservedSmem.offset0,0x4
	.type		.nv.reservedSmem.cap,@object
	.size		.nv.reservedSmem.cap,0x4
